//
// Generated by NVIDIA NVVM Compiler
//
// Compiler Build ID: CL-36424714
// Cuda compilation tools, release 13.0, V13.0.88
// Based on NVVM 20.0.0
//

.version 9.0
.target sm_100
.address_size 64

	// .globl	_Z11compute_sinPKfPfi
.const .align 4 .b8 c_lut[4096];
.global .align 4 .b8 __cudart_i2opi_f[24] = {65, 144, 67, 60, 153, 149, 98, 219, 192, 221, 52, 245, 209, 87, 39, 252, 41, 21, 68, 78, 110, 131, 249, 162};

.visible .entry _Z11compute_sinPKfPfi(
	.param .u64 .ptr .align 1 _Z11compute_sinPKfPfi_param_0,
	.param .u64 .ptr .align 1 _Z11compute_sinPKfPfi_param_1,
	.param .u32 _Z11compute_sinPKfPfi_param_2
)
{
	.local .align 4 .b8 	__local_depot0[28];
	.reg .b64 	%SP;
	.reg .b64 	%SPL;
	.reg .pred 	%p<10>;
	.reg .b32 	%r<45>;
	.reg .b32 	%f<28>;
	.reg .b64 	%rd<29>;
	.reg .b64 	%fd<3>;

	mov.u64 	%SPL, __local_depot0;
	ld.param.u64 	%rd9, [_Z11compute_sinPKfPfi_param_0];
	ld.param.u64 	%rd10, [_Z11compute_sinPKfPfi_param_1];
	ld.param.u32 	%r16, [_Z11compute_sinPKfPfi_param_2];
	add.u64 	%rd1, %SPL, 0;
	mov.u32 	%r17, %ctaid.x;
	mov.u32 	%r18, %ntid.x;
	mov.u32 	%r19, %tid.x;
	mad.lo.s32 	%r1, %r17, %r18, %r19;
	setp.ge.s32 	%p1, %r1, %r16;
	@%p1 bra 	$L__BB0_10;
	cvta.to.global.u64 	%rd12, %rd9;
	mul.wide.s32 	%rd13, %r1, 4;
	add.s64 	%rd14, %rd12, %rd13;
	ld.global.f32 	%f1, [%rd14];
	mul.f32 	%f7, %f1, 0f3F22F983;
	cvt.rni.s32.f32 	%r44, %f7;
	cvt.rn.f32.s32 	%f8, %r44;
	fma.rn.f32 	%f9, %f8, 0fBFC90FDA, %f1;
	fma.rn.f32 	%f10, %f8, 0fB3A22168, %f9;
	fma.rn.f32 	%f27, %f8, 0fA7C234C5, %f10;
	abs.f32 	%f3, %f1;
	setp.ltu.f32 	%p2, %f3, 0f47CE4780;
	@%p2 bra 	$L__BB0_9;
	setp.neu.f32 	%p3, %f3, 0f7F800000;
	@%p3 bra 	$L__BB0_4;
	mov.f32 	%f13, 0f00000000;
	mul.rn.f32 	%f27, %f1, %f13;
	mov.b32 	%r44, 0;
	bra.uni 	$L__BB0_9;
$L__BB0_4:
	mov.b32 	%r3, %f1;
	shl.b32 	%r21, %r3, 8;
	or.b32  	%r4, %r21, -2147483648;
	mov.b64 	%rd28, 0;
	mov.b32 	%r41, 0;
	mov.u64 	%rd26, __cudart_i2opi_f;
	mov.u64 	%rd27, %rd1;
$L__BB0_5:
	.pragma "nounroll";
	ld.global.nc.u32 	%r22, [%rd26];
	mad.wide.u32 	%rd17, %r22, %r4, %rd28;
	shr.u64 	%rd28, %rd17, 32;
	st.local.u32 	[%rd27], %rd17;
	add.s32 	%r41, %r41, 1;
	add.s64 	%rd27, %rd27, 4;
	add.s64 	%rd26, %rd26, 4;
	setp.ne.s32 	%p4, %r41, 6;
	@%p4 bra 	$L__BB0_5;
	shr.u32 	%r23, %r3, 23;
	st.local.u32 	[%rd1+24], %rd28;
	and.b32  	%r7, %r23, 31;
	and.b32  	%r24, %r23, 224;
	add.s32 	%r25, %r24, -128;
	shr.u32 	%r26, %r25, 5;
	mul.wide.u32 	%rd18, %r26, 4;
	sub.s64 	%rd8, %rd1, %rd18;
	ld.local.u32 	%r42, [%rd8+24];
	ld.local.u32 	%r43, [%rd8+20];
	setp.eq.s32 	%p5, %r7, 0;
	@%p5 bra 	$L__BB0_8;
	shf.l.wrap.b32 	%r42, %r43, %r42, %r7;
	ld.local.u32 	%r27, [%rd8+16];
	shf.l.wrap.b32 	%r43, %r27, %r43, %r7;
$L__BB0_8:
	shr.u32 	%r28, %r42, 30;
	shf.l.wrap.b32 	%r29, %r43, %r42, 2;
	shl.b32 	%r30, %r43, 2;
	shr.u32 	%r31, %r29, 31;
	add.s32 	%r32, %r31, %r28;
	neg.s32 	%r33, %r32;
	setp.lt.s32 	%p6, %r3, 0;
	selp.b32 	%r44, %r33, %r32, %p6;
	xor.b32  	%r34, %r29, %r3;
	shr.s32 	%r35, %r29, 31;
	xor.b32  	%r36, %r35, %r29;
	xor.b32  	%r37, %r35, %r30;
	cvt.u64.u32 	%rd19, %r36;
	shl.b64 	%rd20, %rd19, 32;
	cvt.u64.u32 	%rd21, %r37;
	or.b64  	%rd22, %rd20, %rd21;
	cvt.rn.f64.s64 	%fd1, %rd22;
	mul.f64 	%fd2, %fd1, 0d3BF921FB54442D19;
	cvt.rn.f32.f64 	%f11, %fd2;
	neg.f32 	%f12, %f11;
	setp.lt.s32 	%p7, %r34, 0;
	selp.f32 	%f27, %f12, %f11, %p7;
$L__BB0_9:
	mul.rn.f32 	%f14, %f27, %f27;
	and.b32  	%r39, %r44, 1;
	setp.eq.b32 	%p8, %r39, 1;
	selp.f32 	%f15, 0f3F800000, %f27, %p8;
	fma.rn.f32 	%f16, %f14, %f15, 0f00000000;
	fma.rn.f32 	%f17, %f14, 0f37CBAC00, 0fBAB607ED;
	selp.f32 	%f18, %f17, 0fB94D4153, %p8;
	selp.f32 	%f19, 0f3D2AAABB, 0f3C0885E4, %p8;
	fma.rn.f32 	%f20, %f18, %f14, %f19;
	selp.f32 	%f21, 0fBEFFFFFF, 0fBE2AAAA8, %p8;
	fma.rn.f32 	%f22, %f20, %f14, %f21;
	fma.rn.f32 	%f23, %f22, %f16, %f15;
	and.b32  	%r40, %r44, 2;
	setp.eq.s32 	%p9, %r40, 0;
	mov.f32 	%f24, 0f00000000;
	sub.f32 	%f25, %f24, %f23;
	selp.f32 	%f26, %f23, %f25, %p9;
	cvta.to.global.u64 	%rd23, %rd10;
	add.s64 	%rd25, %rd23, %rd13;
	st.global.f32 	[%rd25], %f26;
$L__BB0_10:
	ret;

}
	// .globl	_Z11compute_lutPKfPfi
.visible .entry _Z11compute_lutPKfPfi(
	.param .u64 .ptr .align 1 _Z11compute_lutPKfPfi_param_0,
	.param .u64 .ptr .align 1 _Z11compute_lutPKfPfi_param_1,
	.param .u32 _Z11compute_lutPKfPfi_param_2
)
{
	.reg .pred 	%p<2>;
	.reg .b32 	%r<9>;
	.reg .b32 	%f<4>;
	.reg .b64 	%rd<11>;

	ld.param.u64 	%rd1, [_Z11compute_lutPKfPfi_param_0];
	ld.param.u64 	%rd2, [_Z11compute_lutPKfPfi_param_1];
	ld.param.u32 	%r2, [_Z11compute_lutPKfPfi_param_2];
	mov.u32 	%r3, %ctaid.x;
	mov.u32 	%r4, %ntid.x;
	mov.u32 	%r5, %tid.x;
	mad.lo.s32 	%r1, %r3, %r4, %r5;
	setp.ge.s32 	%p1, %r1, %r2;
	@%p1 bra 	$L__BB1_2;
	cvta.to.global.u64 	%rd3, %rd1;
	cvta.to.global.u64 	%rd4, %rd2;
	mul.wide.s32 	%rd5, %r1, 4;
	add.s64 	%rd6, %rd3, %rd5;
	ld.global.f32 	%f1, [%rd6];
	mul.f32 	%f2, %f1, 0f447FC000;
	cvt.rzi.s32.f32 	%r6, %f2;
	max.s32 	%r7, %r6, 0;
	min.s32 	%r8, %r7, 1023;
	mul.wide.u32 	%rd7, %r8, 4;
	mov.u64 	%rd8, c_lut;
	add.s64 	%rd9, %rd8, %rd7;
	ld.const.f32 	%f3, [%rd9];
	add.s64 	%rd10, %rd4, %rd5;
	st.global.f32 	[%rd10], %f3;
$L__BB1_2:
	ret;

}


// ===== COMPILED SASS (sm_100) =====

	.target	sm_100

	.elftype	@"ET_EXEC"


//--------------------- .note.nv.tkinfo           --------------------------
	.section	.note.nv.tkinfo,"",@"SHT_NOTE"
	.sectionflags	@"SHF_NOTE_NV_TKINFO"
	.tkinfo
        /*0018*/ 	.word	0x00000002
        /*0030*/ 	.string	""
        /*0030*/ 	.string	"ptxas"
        /*0030*/ 	.string	"Cuda compilation tools, release 13.0, V13.0.88"
        /*0030*/ 	.string	"Build cuda_13.0.r13.0/compiler.36424714_0"
        /*0030*/ 	.string	"-arch sm_100 -m 64 "



//--------------------- .note.nv.cuinfo           --------------------------
	.section	.note.nv.cuinfo,"",@"SHT_NOTE"
	.sectionflags	@"SHF_NOTE_NV_CUINFO"
        /*0018*/ 	.short	0x0002
        /*001a*/ 	.short	0x0064
        /*001c*/ 	.short	0x0082
	.zero		2


//--------------------- .nv.info                  --------------------------
	.section	.nv.info,"",@"SHT_CUDA_INFO"
	.align	4


	//----- nvinfo : EIATTR_REGCOUNT
	.align		4
        /*0000*/ 	.byte	0x04, 0x2f
        /*0002*/ 	.short	(.L_3 - .L_2)
	.align		4
.L_2:
        /*0004*/ 	.word	index@(_Z11compute_sinPKfPfi)
        /*0008*/ 	.word	0x00000012


	//----- nvinfo : EIATTR_FRAME_SIZE
	.align		4
.L_3:
        /*000c*/ 	.byte	0x04, 0x11
        /*000e*/ 	.short	(.L_5 - .L_4)
	.align		4
.L_4:
        /*0010*/ 	.word	index@(_Z11compute_sinPKfPfi)
        /*0014*/ 	.word	0x00000000


	//----- nvinfo : EIATTR_REGCOUNT
	.align		4
.L_5:
        /*0018*/ 	.byte	0x04, 0x2f
        /*001a*/ 	.short	(.L_7 - .L_6)
	.align		4
.L_6:
        /*001c*/ 	.word	index@(_Z11compute_lutPKfPfi)
        /*0020*/ 	.word	0x0000000c


	//----- nvinfo : EIATTR_FRAME_SIZE
	.align		4
.L_7:
        /*0024*/ 	.byte	0x04, 0x11
        /*0026*/ 	.short	(.L_9 - .L_8)
	.align		4
.L_8:
        /*0028*/ 	.word	index@(_Z11compute_lutPKfPfi)
        /*002c*/ 	.word	0x00000000


	//----- nvinfo : EIATTR_MIN_STACK_SIZE
	.align		4
.L_9:
        /*0030*/ 	.byte	0x04, 0x12
        /*0032*/ 	.short	(.L_11 - .L_10)
	.align		4
.L_10:
        /*0034*/ 	.word	index@(_Z11compute_lutPKfPfi)
        /*0038*/ 	.word	0x00000000


	//----- nvinfo : EIATTR_MIN_STACK_SIZE
	.align		4
.L_11:
        /*003c*/ 	.byte	0x04, 0x12
        /*003e*/ 	.short	(.L_13 - .L_12)
	.align		4
.L_12:
        /*0040*/ 	.word	index@(_Z11compute_sinPKfPfi)
        /*0044*/ 	.word	0x00000000
.L_13:


//--------------------- .nv.compat                --------------------------
	.section	.nv.compat,"",@"SHT_CUDA_COMPAT_INFO"
	.align	4
        /*0000*/ 	.byte	0x02, 0x09, 0x00, 0x00, 0x02, 0x02, 0x01, 0x00, 0x02, 0x05, 0x05, 0x00, 0x03, 0x07, 0x01, 0x01
        /*0010*/ 	.byte	0x02, 0x03, 0x00, 0x00, 0x02, 0x06, 0x01, 0x00, 0x04, 0x0b, 0x08, 0x00, 0x01, 0x00, 0x00, 0x00
        /*0020*/ 	.byte	0x00, 0x00, 0x00, 0x00


//--------------------- .nv.info._Z11compute_lutPKfPfi --------------------------
	.section	.nv.info._Z11compute_lutPKfPfi,"",@"SHT_CUDA_INFO"
	.sectionflags	@""
	.align	4


	//----- nvinfo : EIATTR_CUDA_API_VERSION
	.align		4
        /*0000*/ 	.byte	0x04, 0x37
        /*0002*/ 	.short	(.L_15 - .L_14)
.L_14:
        /*0004*/ 	.word	0x00000082


	//----- nvinfo : EIATTR_KPARAM_INFO
	.align		4
.L_15:
        /*0008*/ 	.byte	0x04, 0x17
        /*000a*/ 	.short	(.L_17 - .L_16)
.L_16:
        /*000c*/ 	.word	0x00000000
        /*0010*/ 	.short	0x0002
        /*0012*/ 	.short	0x0010
        /*0014*/ 	.byte	0x00, 0xf0, 0x11, 0x00


	//----- nvinfo : EIATTR_KPARAM_INFO
	.align		4
.L_17:
        /*0018*/ 	.byte	0x04, 0x17
        /*001a*/ 	.short	(.L_19 - .L_18)
.L_18:
        /*001c*/ 	.word	0x00000000
        /*0020*/ 	.short	0x0001
        /*0022*/ 	.short	0x0008
        /*0024*/ 	.byte	0x00, 0xf5, 0x21, 0x00


	//----- nvinfo : EIATTR_KPARAM_INFO
	.align		4
.L_19:
        /*0028*/ 	.byte	0x04, 0x17
        /*002a*/ 	.short	(.L_21 - .L_20)
.L_20:
        /*002c*/ 	.word	0x00000000
        /*0030*/ 	.short	0x0000
        /*0032*/ 	.short	0x0000
        /*0034*/ 	.byte	0x00, 0xf5, 0x21, 0x00


	//----- nvinfo : EIATTR_SPARSE_MMA_MASK
	.align		4
.L_21:
        /*0038*/ 	.byte	0x03, 0x50
        /*003a*/ 	.short	0x0000


	//----- nvinfo : EIATTR_MAXREG_COUNT
	.align		4
        /*003c*/ 	.byte	0x03, 0x1b
        /*003e*/ 	.short	0x00ff


	//----- nvinfo : EIATTR_MERCURY_ISA_VERSION
	.align		4
        /*0040*/ 	.byte	0x03, 0x5f
        /*0042*/ 	.short	0x0101


	//----- nvinfo : EIATTR_VRC_CTA_INIT_COUNT
	.align		4
        /*0044*/ 	.byte	0x02, 0x4a
	.zero		1
	.zero		1


	//----- nvinfo : EIATTR_EXIT_INSTR_OFFSETS
	.align		4
        /*0048*/ 	.byte	0x04, 0x1c
        /*004a*/ 	.short	(.L_23 - .L_22)


	//   ....[0]....
.L_22:
        /*004c*/ 	.word	0x00000070


	//   ....[1]....
        /*0050*/ 	.word	0x00000150


	//----- nvinfo : EIATTR_CBANK_PARAM_SIZE
	.align		4
.L_23:
        /*0054*/ 	.byte	0x03, 0x19
        /*0056*/ 	.short	0x0014


	//----- nvinfo : EIATTR_PARAM_CBANK
	.align		4
        /*0058*/ 	.byte	0x04, 0x0a
        /*005a*/ 	.short	(.L_25 - .L_24)
	.align		4
.L_24:
        /*005c*/ 	.word	index@(.nv.constant0._Z11compute_lutPKfPfi)
        /*0060*/ 	.short	0x0380
        /*0062*/ 	.short	0x0014


	//----- nvinfo : EIATTR_SW_WAR
	.align		4
.L_25:
        /*0064*/ 	.byte	0x04, 0x36
        /*0066*/ 	.short	(.L_27 - .L_26)
.L_26:
        /*0068*/ 	.word	0x00000008
.L_27:


//--------------------- .nv.info._Z11compute_sinPKfPfi --------------------------
	.section	.nv.info._Z11compute_sinPKfPfi,"",@"SHT_CUDA_INFO"
	.sectionflags	@""
	.align	4


	//----- nvinfo : EIATTR_CUDA_API_VERSION
	.align		4
        /*0000*/ 	.byte	0x04, 0x37
        /*0002*/ 	.short	(.L_29 - .L_28)
.L_28:
        /*0004*/ 	.word	0x00000082


	//----- nvinfo : EIATTR_KPARAM_INFO
	.align		4
.L_29:
        /*0008*/ 	.byte	0x04, 0x17
        /*000a*/ 	.short	(.L_31 - .L_30)
.L_30:
        /*000c*/ 	.word	0x00000000
        /*0010*/ 	.short	0x0002
        /*0012*/ 	.short	0x0010
        /*0014*/ 	.byte	0x00, 0xf0, 0x11, 0x00


	//----- nvinfo : EIATTR_KPARAM_INFO
	.align		4
.L_31:
        /*0018*/ 	.byte	0x04, 0x17
        /*001a*/ 	.short	(.L_33 - .L_32)
.L_32:
        /*001c*/ 	.word	0x00000000
        /*0020*/ 	.short	0x0001
        /*0022*/ 	.short	0x0008
        /*0024*/ 	.byte	0x00, 0xf5, 0x21, 0x00


	//----- nvinfo : EIATTR_KPARAM_INFO
	.align		4
.L_33:
        /*0028*/ 	.byte	0x04, 0x17
        /*002a*/ 	.short	(.L_35 - .L_34)
.L_34:
        /*002c*/ 	.word	0x00000000
        /*0030*/ 	.short	0x0000
        /*0032*/ 	.short	0x0000
        /*0034*/ 	.byte	0x00, 0xf5, 0x21, 0x00


	//----- nvinfo : EIATTR_SPARSE_MMA_MASK
	.align		4
.L_35:
        /*0038*/ 	.byte	0x03, 0x50
        /*003a*/ 	.short	0x0000


	//----- nvinfo : EIATTR_MAXREG_COUNT
	.align		4
        /*003c*/ 	.byte	0x03, 0x1b
        /*003e*/ 	.short	0x00ff


	//----- nvinfo : EIATTR_MERCURY_ISA_VERSION
	.align		4
        /*0040*/ 	.byte	0x03, 0x5f
        /*0042*/ 	.short	0x0101


	//----- nvinfo : EIATTR_VRC_CTA_INIT_COUNT
	.align		4
        /*0044*/ 	.byte	0x02, 0x4a
	.zero		1
	.zero		1


	//----- nvinfo : EIATTR_EXIT_INSTR_OFFSETS
	.align		4
        /*0048*/ 	.byte	0x04, 0x1c
        /*004a*/ 	.short	(.L_37 - .L_36)


	//   ....[0]....
.L_36:
        /*004c*/ 	.word	0x00000070


	//   ....[1]....
        /*0050*/ 	.word	0x000008a0


	//----- nvinfo : EIATTR_CRS_STACK_SIZE
	.align		4
.L_37:
        /*0054*/ 	.byte	0x04, 0x1e
        /*0056*/ 	.short	(.L_39 - .L_38)
.L_38:
        /*0058*/ 	.word	0x00000000


	//----- nvinfo : EIATTR_CBANK_PARAM_SIZE
	.align		4
.L_39:
        /*005c*/ 	.byte	0x03, 0x19
        /*005e*/ 	.short	0x0014


	//----- nvinfo : EIATTR_PARAM_CBANK
	.align		4
        /*0060*/ 	.byte	0x04, 0x0a
        /*0062*/ 	.short	(.L_41 - .L_40)
	.align		4
.L_40:
        /*0064*/ 	.word	index@(.nv.constant0._Z11compute_sinPKfPfi)
        /*0068*/ 	.short	0x0380
        /*006a*/ 	.short	0x0014


	//----- nvinfo : EIATTR_SW_WAR
	.align		4
.L_41:
        /*006c*/ 	.byte	0x04, 0x36
        /*006e*/ 	.short	(.L_43 - .L_42)
.L_42:
        /*0070*/ 	.word	0x00000008
.L_43:


//--------------------- .nv.callgraph             --------------------------
	.section	.nv.callgraph,"",@"SHT_CUDA_CALLGRAPH"
	.align	4
	.sectionentsize	8
	.align		4
        /*0000*/ 	.word	0x00000000
	.align		4
        /*0004*/ 	.word	0xffffffff
	.align		4
        /*0008*/ 	.word	0x00000000
	.align		4
        /*000c*/ 	.word	0xfffffffe
	.align		4
        /*0010*/ 	.word	0x00000000
	.align		4
        /*0014*/ 	.word	0xfffffffd
	.align		4
        /*0018*/ 	.word	0x00000000
	.align		4
        /*001c*/ 	.word	0xfffffffc


//--------------------- .nv.constant3             --------------------------
	.section	.nv.constant3,"a",@progbits
	.align	4
.nv.constant3:
	.type		c_lut,@object
	.size		c_lut,(.L_0 - c_lut)
c_lut:
	.zero		4096
.L_0:


//--------------------- .nv.constant4             --------------------------
	.section	.nv.constant4,"a",@progbits
	.align	8
	.align		8
.nv.constant4:
        /*0000*/ 	.dword	__cudart_i2opi_f


//--------------------- .text._Z11compute_lutPKfPfi --------------------------
	.section	.text._Z11compute_lutPKfPfi,"ax",@progbits
	.align	128
        .global         _Z11compute_lutPKfPfi
        .type           _Z11compute_lutPKfPfi,@function
        .size           _Z11compute_lutPKfPfi,(.L_x_7 - _Z11compute_lutPKfPfi)
        .other          _Z11compute_lutPKfPfi,@"STO_CUDA_ENTRY STV_DEFAULT"
_Z11compute_lutPKfPfi:
.text._Z11compute_lutPKfPfi:
[----:B------:R-:W-:Y:S01]  /*0000*/  LDC R1, c[0x0][0x37c] ;  /* 0x0000df00ff017b82 */ /* 0x000fe20000000800 */
[----:B------:R-:W0:Y:S07]  /*0010*/  S2R R0, SR_TID.X ;  /* 0x0000000000007919 */ /* 0x000e2e0000002100 */
[----:B------:R-:W0:Y:S01]  /*0020*/  S2UR UR4, SR_CTAID.X ;  /* 0x00000000000479c3 */ /* 0x000e220000002500 */
[----:B------:R-:W1:Y:S07]  /*0030*/  LDCU UR5, c[0x0][0x390] ;  /* 0x00007200ff0577ac */ /* 0x000e6e0008000800 */
[----:B------:R-:W0:Y:S02]  /*0040*/  LDC R7, c[0x0][0x360] ;  /* 0x0000d800ff077b82 */ /* 0x000e240000000800 */
[----:B0-----:R-:W-:-:S05]  /*0050*/  IMAD R7, R7, UR4, R0 ;  /* 0x0000000407077c24 */ /* 0x001fca000f8e0200 */
[----:B-1----:R-:W-:-:S13]  /*0060*/  ISETP.GE.AND P0, PT, R7, UR5, PT ;  /* 0x0000000507007c0c */ /* 0x002fda000bf06270 */
[----:B------:R-:W-:Y:S05]  /*0070*/  @P0 EXIT ;  /* 0x000000000000094d */ /* 0x000fea0003800000 */
[----:B------:R-:W0:Y:S01]  /*0080*/  LDC.64 R2, c[0x0][0x380] ;  /* 0x0000e000ff027b82 */ /* 0x000e220000000a00 */
[----:B------:R-:W1:Y:S01]  /*0090*/  LDCU.64 UR4, c[0x0][0x358] ;  /* 0x00006b00ff0477ac */ /* 0x000e620008000a00 */
[----:B0-----:R-:W-:-:S06]  /*00a0*/  IMAD.WIDE R2, R7, 0x4, R2 ;  /* 0x0000000407027825 */ /* 0x001fcc00078e0202 */
[----:B-1----:R-:W2:Y:S02]  /*00b0*/  LDG.E R2, desc[UR4][R2.64] ;  /* 0x0000000402027981 */ /* 0x002ea4000c1e1900 */
[----:B--2---:R-:W-:-:S06]  /*00c0*/  FMUL R0, R2, 1023 ;  /* 0x447fc00002007820 */ /* 0x004fcc0000400000 */
[----:B------:R-:W0:Y:S02]  /*00d0*/  F2I.TRUNC.NTZ R0, R0 ;  /* 0x0000000000007305 */ /* 0x000e24000020f100 */
[----:B0-----:R-:W-:-:S04]  /*00e0*/  VIMNMX R4, PT, PT, RZ, R0, !PT ;  /* 0x00000000ff047248 */ /* 0x001fc80007fe0100 */
[----:B------:R-:W-:-:S04]  /*00f0*/  VIMNMX R4, PT, PT, R4, 0x3ff, PT ;  /* 0x000003ff04047848 */ /* 0x000fc80003fe0100 */
[----:B------:R-:W-:Y:S02]  /*0100*/  SHF.L.U32 R6, R4, 0x2, RZ ;  /* 0x0000000204067819 */ /* 0x000fe400000006ff */
[----:B------:R-:W0:Y:S08]  /*0110*/  LDC.64 R4, c[0x0][0x388] ;  /* 0x0000e200ff047b82 */ /* 0x000e300000000a00 */
[----:B------:R-:W1:Y:S01]  /*0120*/  LDC R9, c[0x3][R6] ;  /* 0x00c0000006097b82 */ /* 0x000e620000000800 */
[----:B0-----:R-:W-:-:S05]  /*0130*/  IMAD.WIDE R4, R7, 0x4, R4 ;  /* 0x0000000407047825 */ /* 0x001fca00078e0204 */
[----:B-1----:R-:W-:Y:S01]  /*0140*/  STG.E desc[UR4][R4.64], R9 ;  /* 0x0000000904007986 */ /* 0x002fe2000c101904 */
[----:B------:R-:W-:Y:S05]  /*0150*/  EXIT ;  /* 0x000000000000794d */ /* 0x000fea0003800000 */
.L_x_0:
[----:B------:R-:W-:-:S00]  /*0160*/  BRA `(.L_x_0) ;  /* 0xfffffffc00fc7947 */ /* 0x000fc0000383ffff */
[----:B------:R-:W-:-:S00]  /*0170*/  NOP ;  /* 0x0000000000007918 */ /* 0x000fc00000000000 */
        /* <DEDUP_REMOVED lines=8> */
.L_x_7:


//--------------------- .text._Z11compute_sinPKfPfi --------------------------
	.section	.text._Z11compute_sinPKfPfi,"ax",@progbits
	.align	128
        .global         _Z11compute_sinPKfPfi
        .type           _Z11compute_sinPKfPfi,@function
        .size           _Z11compute_sinPKfPfi,(.L_x_8 - _Z11compute_sinPKfPfi)
        .other          _Z11compute_sinPKfPfi,@"STO_CUDA_ENTRY STV_DEFAULT"
_Z11compute_sinPKfPfi:
.text._Z11compute_sinPKfPfi:
        /* <DEDUP_REMOVED lines=10> */
[----:B0-----:R-:W-:-:S05]  /*00a0*/  IMAD.WIDE R4, R2, 0x4, R4 ;  /* 0x0000000402047825 */ /* 0x001fca00078e0204 */
[----:B-1----:R-:W2:Y:S01]  /*00b0*/  LDG.E R0, desc[UR6][R4.64] ;  /* 0x0000000604007981 */ /* 0x002ea2000c1e1900 */
[----:B------:R-:W-:Y:S01]  /*00c0*/  BSSY.RECONVERGENT B0, `(.L_x_1) ;  /* 0x0000069000007945 */ /* 0x000fe20003800200 */
[C---:B--2---:R-:W-:Y:S01]  /*00d0*/  FMUL R3, R0.reuse, 0.63661974668502807617 ;  /* 0x3f22f98300037820 */ /* 0x044fe20000400000 */
[----:B------:R-:W-:-:S05]  /*00e0*/  FSETP.GE.AND P0, PT, |R0|, 105615, PT ;  /* 0x47ce47800000780b */ /* 0x000fca0003f06200 */
[----:B------:R-:W0:Y:S02]  /*00f0*/  F2I.NTZ R3, R3 ;  /* 0x0000000300037305 */ /* 0x000e240000203100 */
[----:B0-----:R-:W-:-:S05]  /*0100*/  I2FP.F32.S32 R7, R3 ;  /* 0x0000000300077245 */ /* 0x001fca0000201400 */
[----:B------:R-:W-:-:S04]  /*0110*/  FFMA R6, R7, -1.5707962512969970703, R0 ;  /* 0xbfc90fda07067823 */ /* 0x000fc80000000000 */
[----:B------:R-:W-:-:S04]  /*0120*/  FFMA R6, R7, -7.5497894158615963534e-08, R6 ;  /* 0xb3a2216807067823 */ /* 0x000fc80000000006 */
[----:B------:R-:W-:Y:S01]  /*0130*/  FFMA R6, R7, -5.3903029534742383927e-15, R6 ;  /* 0xa7c234c507067823 */ /* 0x000fe20000000006 */
[----:B------:R-:W-:Y:S06]  /*0140*/  @!P0 BRA `(.L_x_2) ;  /* 0x0000000400808947 */ /* 0x000fec0003800000 */
[----:B------:R-:W-:-:S13]  /*0150*/  FSETP.NEU.AND P0, PT, |R0|, +INF , PT ;  /* 0x7f8000000000780b */ /* 0x000fda0003f0d200 */
[----:B------:R-:W-:Y:S01]  /*0160*/  @!P0 FMUL R6, RZ, R0 ;  /* 0x00000000ff068220 */ /* 0x000fe20000400000 */
[----:B------:R-:W-:Y:S01]  /*0170*/  @!P0 IMAD.MOV.U32 R3, RZ, RZ, RZ ;  /* 0x000000ffff038224 */ /* 0x000fe200078e00ff */
[----:B------:R-:W-:Y:S06]  /*0180*/  @!P0 BRA `(.L_x_2) ;  /* 0x0000000400708947 */ /* 0x000fec0003800000 */
[----:B------:R-:W-:Y:S01]  /*0190*/  IMAD.SHL.U32 R3, R0, 0x100, RZ ;  /* 0x0000010000037824 */ /* 0x000fe200078e00ff */
[----:B------:R-:W0:Y:S01]  /*01a0*/  LDCU.64 UR8, c[0x4][URZ] ;  /* 0x01000000ff0877ac */ /* 0x000e220008000a00 */
[----:B------:R-:W-:Y:S02]  /*01b0*/  IMAD.MOV.U32 R11, RZ, RZ, RZ ;  /* 0x000000ffff0b7224 */ /* 0x000fe400078e00ff */
[----:B------:R-:W-:Y:S01]  /*01c0*/  IMAD.MOV.U32 R8, RZ, RZ, RZ ;  /* 0x000000ffff087224 */ /* 0x000fe200078e00ff */
[----:B------:R-:W-:Y:S01]  /*01d0*/  LOP3.LUT R3, R3, 0x80000000, RZ, 0xfc, !PT ;  /* 0x8000000003037812 */ /* 0x000fe200078efcff */
[----:B------:R-:W-:Y:S01]  /*01e0*/  UMOV UR5, URZ ;  /* 0x000000ff00057c82 */ /* 0x000fe20008000000 */
[----:B------:R-:W-:-:S05]  /*01f0*/  UMOV UR4, URZ ;  /* 0x000000ff00047c82 */ /* 0x000fca0008000000 */
.L_x_3:
[----:B0-----:R-:W-:Y:S01]  /*0200*/  IMAD.U32 R6, RZ, RZ, UR8 ;  /* 0x00000008ff067e24 */ /* 0x001fe2000f8e00ff */
[----:B------:R-:W-:-:S05]  /*0210*/  MOV R7, UR9 ;  /* 0x0000000900077c02 */ /* 0x000fca0008000f00 */
[----:B------:R-:W2:Y:S01]  /*0220*/  LDG.E.CONSTANT R4, desc[UR6][R6.64] ;  /* 0x0000000606047981 */ /* 0x000ea2000c1e9900 */
[----:B------:R-:W-:Y:S01]  /*0230*/  UIADD3 UR4, UPT, UPT, UR4, 0x1, URZ ;  /* 0x0000000104047890 */ /* 0x000fe2000fffe0ff */
[C---:B------:R-:W-:Y:S01]  /*0240*/  ISETP.EQ.AND P0, PT, R8.reuse, RZ, PT ;  /* 0x000000ff0800720c */ /* 0x040fe20003f02270 */
[----:B------:R-:W-:Y:S01]  /*0250*/  UIADD3 UR8, UP1, UPT, UR8, 0x4, URZ ;  /* 0x0000000408087890 */ /* 0x000fe2000ff3e0ff */
[C---:B------:R-:W-:Y:S01]  /*0260*/  ISETP.EQ.AND P1, PT, R8.reuse, 0x4, PT ;  /* 0x000000040800780c */ /* 0x040fe20003f22270 */
[----:B------:R-:W-:Y:S01]  /*0270*/  UISETP.NE.AND UP0, UPT, UR4, 0x6, UPT ;  /* 0x000000060400788c */ /* 0x000fe2000bf05270 */
[C---:B------:R-:W-:Y:S01]  /*0280*/  ISETP.EQ.AND P2, PT, R8.reuse, 0x8, PT ;  /* 0x000000080800780c */ /* 0x040fe20003f42270 */
[----:B------:R-:W-:Y:S01]  /*0290*/  UIADD3.X UR9, UPT, UPT, URZ, UR9, URZ, UP1, !UPT ;  /* 0x00000009ff097290 */ /* 0x000fe20008ffe4ff */
[C---:B------:R-:W-:Y:S02]  /*02a0*/  ISETP.EQ.AND P3, PT, R8.reuse, 0xc, PT ;  /* 0x0000000c0800780c */ /* 0x040fe40003f62270 */
[----:B------:R-:W-:-:S02]  /*02b0*/  ISETP.EQ.AND P4, PT, R8, 0x10, PT ;  /* 0x000000100800780c */ /* 0x000fc40003f82270 */
[C---:B------:R-:W-:Y:S01]  /*02c0*/  ISETP.EQ.AND P5, PT, R8.reuse, 0x14, PT ;  /* 0x000000140800780c */ /* 0x040fe20003fa2270 */
[----:B------:R-:W-:Y:S02]  /*02d0*/  VIADD R8, R8, 0x4 ;  /* 0x0000000408087836 */ /* 0x000fe40000000000 */
[----:B--2---:R-:W-:-:S03]  /*02e0*/  IMAD.WIDE.U32 R4, R4, R3, RZ ;  /* 0x0000000304047225 */ /* 0x004fc600078e00ff */
[----:B------:R-:W-:-:S04]  /*02f0*/  IADD3 R4, P6, PT, R4, R11, RZ ;  /* 0x0000000b04047210 */ /* 0x000fc80007fde0ff */
[----:B------:R-:W-:Y:S01]  /*0300*/  IADD3.X R11, PT, PT, R5, UR5, RZ, P6, !PT ;  /* 0x00000005050b7c10 */ /* 0x000fe2000b7fe4ff */
[--C-:B------:R-:W-:Y:S01]  /*0310*/  @P0 IMAD.MOV.U32 R9, RZ, RZ, R4.reuse ;  /* 0x000000ffff090224 */ /* 0x100fe200078e0004 */
[----:B------:R-:W-:Y:S01]  /*0320*/  @P4 MOV R14, R4 ;  /* 0x00000004000e4202 */ /* 0x000fe20000000f00 */
[--C-:B------:R-:W-:Y:S02]  /*0330*/  @P1 IMAD.MOV.U32 R10, RZ, RZ, R4.reuse ;  /* 0x000000ffff0a1224 */ /* 0x100fe400078e0004 */
[--C-:B------:R-:W-:Y:S02]  /*0340*/  @P2 IMAD.MOV.U32 R12, RZ, RZ, R4.reuse ;  /* 0x000000ffff0c2224 */ /* 0x100fe400078e0004 */
[--C-:B------:R-:W-:Y:S02]  /*0350*/  @P3 IMAD.MOV.U32 R13, RZ, RZ, R4.reuse ;  /* 0x000000ffff0d3224 */ /* 0x100fe400078e0004 */
[----:B------:R-:W-:Y:S01]  /*0360*/  @P5 IMAD.MOV.U32 R15, RZ, RZ, R4 ;  /* 0x000000ffff0f5224 */ /* 0x000fe200078e0004 */
[----:B------:R-:W-:Y:S06]  /*0370*/  BRA.U UP0, `(.L_x_3) ;  /* 0xfffffffd00a07547 */ /* 0x000fec000b83ffff */
[----:B------:R-:W-:Y:S01]  /*0380*/  SHF.R.U32.HI R3, RZ, 0x17, R0 ;  /* 0x00000017ff037819 */ /* 0x000fe20000011600 */
[----:B------:R-:W-:Y:S03]  /*0390*/  BSSY.RECONVERGENT B1, `(.L_x_4) ;  /* 0x0000029000017945 */ /* 0x000fe60003800200 */
[C---:B------:R-:W-:Y:S02]  /*03a0*/  LOP3.LUT R4, R3.reuse, 0xe0, RZ, 0xc0, !PT ;  /* 0x000000e003047812 */ /* 0x040fe400078ec0ff */
[----:B------:R-:W-:-:S03]  /*03b0*/  LOP3.LUT P6, RZ, R3, 0x1f, RZ, 0xc0, !PT ;  /* 0x0000001f03ff7812 */ /* 0x000fc600078cc0ff */
[----:B------:R-:W-:-:S05]  /*03c0*/  VIADD R4, R4, 0xffffff80 ;  /* 0xffffff8004047836 */ /* 0x000fca0000000000 */
[----:B------:R-:W-:-:S05]  /*03d0*/  SHF.R.U32.HI R4, RZ, 0x5, R4 ;  /* 0x00000005ff047819 */ /* 0x000fca0000011604 */
[----:B------:R-:W-:-:S05]  /*03e0*/  IMAD.U32 R6, R4, -0x4, RZ ;  /* 0xfffffffc04067824 */ /* 0x000fca00078e00ff */
[C---:B------:R-:W-:Y:S02]  /*03f0*/  ISETP.EQ.AND P3, PT, R6.reuse, -0x18, PT ;  /* 0xffffffe80600780c */ /* 0x040fe40003f62270 */
[C---:B------:R-:W-:Y:S02]  /*0400*/  ISETP.EQ.AND P4, PT, R6.reuse, -0x14, PT ;  /* 0xffffffec0600780c */ /* 0x040fe40003f82270 */
[C---:B------:R-:W-:Y:S02]  /*0410*/  ISETP.EQ.AND P2, PT, R6.reuse, -0x10, PT ;  /* 0xfffffff00600780c */ /* 0x040fe40003f42270 */
[C---:B------:R-:W-:Y:S02]  /*0420*/  ISETP.EQ.AND P1, PT, R6.reuse, -0xc, PT ;  /* 0xfffffff40600780c */ /* 0x040fe40003f22270 */
[C---:B------:R-:W-:Y:S02]  /*0430*/  ISETP.EQ.AND P0, PT, R6.reuse, -0x8, PT ;  /* 0xfffffff80600780c */ /* 0x040fe40003f02270 */
[----:B------:R-:W-:-:S03]  /*0440*/  ISETP.EQ.AND P5, PT, R6, RZ, PT ;  /* 0x000000ff0600720c */ /* 0x000fc60003fa2270 */
[----:B------:R-:W-:Y:S02]  /*0450*/  @P3 MOV R4, R9 ;  /* 0x0000000900043202 */ /* 0x000fe40000000f00 */
[C---:B------:R-:W-:Y:S01]  /*0460*/  ISETP.EQ.AND P3, PT, R6.reuse, -0x4, PT ;  /* 0xfffffffc0600780c */ /* 0x040fe20003f62270 */
[----:B------:R-:W-:Y:S02]  /*0470*/  @P4 IMAD.MOV.U32 R5, RZ, RZ, R9 ;  /* 0x000000ffff054224 */ /* 0x000fe400078e0009 */
[----:B------:R-:W-:Y:S01]  /*0480*/  @P4 IMAD.MOV.U32 R4, RZ, RZ, R10 ;  /* 0x000000ffff044224 */ /* 0x000fe200078e000a */
[----:B------:R-:W-:Y:S01]  /*0490*/  ISETP.EQ.AND P4, PT, R6, 0x4, PT ;  /* 0x000000040600780c */ /* 0x000fe20003f82270 */
[----:B------:R-:W-:Y:S02]  /*04a0*/  @P2 IMAD.MOV.U32 R4, RZ, RZ, R12 ;  /* 0x000000ffff042224 */ /* 0x000fe400078e000c */
[----:B------:R-:W-:Y:S02]  /*04b0*/  @P1 IMAD.MOV.U32 R4, RZ, RZ, R13 ;  /* 0x000000ffff041224 */ /* 0x000fe400078e000d */
[----:B------:R-:W-:-:S02]  /*04c0*/  @P0 IMAD.MOV.U32 R4, RZ, RZ, R14 ;  /* 0x000000ffff040224 */ /* 0x000fc400078e000e */
[----:B------:R-:W-:Y:S01]  /*04d0*/  @P2 IMAD.MOV.U32 R5, RZ, RZ, R10 ;  /* 0x000000ffff052224 */ /* 0x000fe200078e000a */
[----:B------:R-:W-:Y:S01]  /*04e0*/  @P1 MOV R5, R12 ;  /* 0x0000000c00051202 */ /* 0x000fe20000000f00 */
[----:B------:R-:W-:Y:S01]  /*04f0*/  @P0 IMAD.MOV.U32 R5, RZ, RZ, R13 ;  /* 0x000000ffff050224 */ /* 0x000fe200078e000d */
[----:B------:R-:W-:Y:S01]  /*0500*/  @P3 MOV R4, R15 ;  /* 0x0000000f00043202 */ /* 0x000fe20000000f00 */
[----:B------:R-:W-:Y:S02]  /*0510*/  @P5 IMAD.MOV.U32 R4, RZ, RZ, R11 ;  /* 0x000000ffff045224 */ /* 0x000fe400078e000b */
[----:B------:R-:W-:Y:S02]  /*0520*/  @P3 IMAD.MOV.U32 R5, RZ, RZ, R14 ;  /* 0x000000ffff053224 */ /* 0x000fe400078e000e */
[----:B------:R-:W-:Y:S02]  /*0530*/  @P5 IMAD.MOV.U32 R5, RZ, RZ, R15 ;  /* 0x000000ffff055224 */ /* 0x000fe400078e000f */
[----:B------:R-:W-:-:S02]  /*0540*/  @P4 IMAD.MOV.U32 R5, RZ, RZ, R11 ;  /* 0x000000ffff054224 */ /* 0x000fc400078e000b */
[----:B------:R-:W-:Y:S01]  /*0550*/  IMAD.MOV.U32 R8, RZ, RZ, R4 ;  /* 0x000000ffff087224 */ /* 0x000fe200078e0004 */
[----:B------:R-:W-:Y:S06]  /*0560*/  @!P6 BRA `(.L_x_5) ;  /* 0x00000000002ce947 */ /* 0x000fec0003800000 */
[----:B------:R-:W-:Y:S01]  /*0570*/  @P2 MOV R4, R9 ;  /* 0x0000000900042202 */ /* 0x000fe20000000f00 */
[----:B------:R-:W-:Y:S01]  /*0580*/  @P1 IMAD.MOV.U32 R4, RZ, RZ, R10 ;  /* 0x000000ffff041224 */ /* 0x000fe200078e000a */
[----:B------:R-:W-:Y:S01]  /*0590*/  LOP3.LUT R3, R3, 0x1f, RZ, 0xc0, !PT ;  /* 0x0000001f03037812 */ /* 0x000fe200078ec0ff */
[----:B------:R-:W-:Y:S01]  /*05a0*/  @P0 IMAD.MOV.U32 R4, RZ, RZ, R12 ;  /* 0x000000ffff040224 */ /* 0x000fe200078e000c */
[----:B------:R-:W-:Y:S01]  /*05b0*/  ISETP.EQ.AND P0, PT, R6, 0x8, PT ;  /* 0x000000080600780c */ /* 0x000fe20003f02270 */
[----:B------:R-:W-:Y:S01]  /*05c0*/  @P3 IMAD.MOV.U32 R4, RZ, RZ, R13 ;  /* 0x000000ffff043224 */ /* 0x000fe200078e000d */
[----:B------:R-:W-:Y:S01]  /*05d0*/  SHF.L.W.U32.HI R8, R5, R3, R8 ;  /* 0x0000000305087219 */ /* 0x000fe20000010e08 */
[----:B------:R-:W-:Y:S01]  /*05e0*/  @P5 IMAD.MOV.U32 R4, RZ, RZ, R14 ;  /* 0x000000ffff045224 */ /* 0x000fe200078e000e */
[----:B------:R-:W-:-:S09]  /*05f0*/  @P4 MOV R4, R15 ;  /* 0x0000000f00044202 */ /* 0x000fd20000000f00 */
[----:B------:R-:W-:-:S05]  /*0600*/  @P0 IMAD.MOV.U32 R4, RZ, RZ, R11 ;  /* 0x000000ffff040224 */ /* 0x000fca00078e000b */
[----:B------:R-:W-:-:S07]  /*0610*/  SHF.L.W.U32.HI R5, R4, R3, R5 ;  /* 0x0000000304057219 */ /* 0x000fce0000010e05 */
.L_x_5:
[----:B------:R-:W-:Y:S05]  /*0620*/  BSYNC.RECONVERGENT B1 ;  /* 0x0000000000017941 */ /* 0x000fea0003800200 */
.L_x_4:
[C---:B------:R-:W-:Y:S01]  /*0630*/  SHF.L.W.U32.HI R9, R5.reuse, 0x2, R8 ;  /* 0x0000000205097819 */ /* 0x040fe20000010e08 */
[----:B------:R-:W-:Y:S01]  /*0640*/  IMAD.SHL.U32 R5, R5, 0x4, RZ ;  /* 0x0000000405057824 */ /* 0x000fe200078e00ff */
[----:B------:R-:W-:Y:S01]  /*0650*/  UMOV UR4, 0x54442d19 ;  /* 0x54442d1900047882 */ /* 0x000fe20000000000 */
[----:B------:R-:W-:Y:S01]  /*0660*/  UMOV UR5, 0x3bf921fb ;  /* 0x3bf921fb00057882 */ /* 0x000fe20000000000 */
[----:B------:R-:W-:Y:S02]  /*0670*/  SHF.R.S32.HI R4, RZ, 0x1f, R9 ;  /* 0x0000001fff047819 */ /* 0x000fe40000011409 */
[----:B------:R-:W-:Y:S02]  /*0680*/  ISETP.GE.AND P0, PT, R0, RZ, PT ;  /* 0x000000ff0000720c */ /* 0x000fe40003f06270 */
[C---:B------:R-:W-:Y:S02]  /*0690*/  LOP3.LUT R6, R4.reuse, R5, RZ, 0x3c, !PT ;  /* 0x0000000504067212 */ /* 0x040fe400078e3cff */
[----:B------:R-:W-:-:S02]  /*06a0*/  LOP3.LUT R7, R4, R9, RZ, 0x3c, !PT ;  /* 0x0000000904077212 */ /* 0x000fc400078e3cff */
[----:B------:R-:W-:Y:S02]  /*06b0*/  SHF.R.U32.HI R3, RZ, 0x1e, R8 ;  /* 0x0000001eff037819 */ /* 0x000fe40000011608 */
[----:B------:R-:W0:Y:S01]  /*06c0*/  I2F.F64.S64 R4, R6 ;  /* 0x0000000600047312 */ /* 0x000e220000301c00 */
[C---:B------:R-:W-:Y:S02]  /*06d0*/  LOP3.LUT R0, R9.reuse, R0, RZ, 0x3c, !PT ;  /* 0x0000000009007212 */ /* 0x040fe400078e3cff */
[----:B------:R-:W-:Y:S02]  /*06e0*/  LEA.HI R3, R9, R3, RZ, 0x1 ;  /* 0x0000000309037211 */ /* 0x000fe400078f08ff */
[----:B------:R-:W-:-:S03]  /*06f0*/  ISETP.GE.AND P1, PT, R0, RZ, PT ;  /* 0x000000ff0000720c */ /* 0x000fc60003f26270 */
[----:B------:R-:W-:-:S04]  /*0700*/  IMAD.MOV R0, RZ, RZ, -R3 ;  /* 0x000000ffff007224 */ /* 0x000fc800078e0a03 */
[----:B------:R-:W-:Y:S01]  /*0710*/  @!P0 IMAD.MOV.U32 R3, RZ, RZ, R0 ;  /* 0x000000ffff038224 */ /* 0x000fe200078e0000 */
[----:B0-----:R-:W-:-:S10]  /*0720*/  DMUL R4, R4, UR4 ;  /* 0x0000000404047c28 */ /* 0x001fd40008000000 */
[----:B------:R-:W0:Y:S02]  /*0730*/  F2F.F32.F64 R4, R4 ;  /* 0x0000000400047310 */ /* 0x000e240000301000 */
[----:B0-----:R-:W-:-:S07]  /*0740*/  FSEL R6, -R4, R4, !P1 ;  /* 0x0000000404067208 */ /* 0x001fce0004800100 */
.L_x_2:
[----:B------:R-:W-:Y:S05]  /*0750*/  BSYNC.RECONVERGENT B0 ;  /* 0x0000000000007941 */ /* 0x000fea0003800200 */
.L_x_1:
[----:B------:R-:W-:Y:S01]  /*0760*/  MOV R0, 0x37cbac00 ;  /* 0x37cbac0000007802 */ /* 0x000fe20000000f00 */
[----:B------:R-:W-:Y:S01]  /*0770*/  FMUL R7, R6, R6 ;  /* 0x0000000606077220 */ /* 0x000fe20000400000 */
[----:B------:R-:W-:Y:S01]  /*0780*/  LOP3.LUT R8, R3, 0x1, RZ, 0xc0, !PT ;  /* 0x0000000103087812 */ /* 0x000fe200078ec0ff */
[----:B------:R-:W0:Y:S01]  /*0790*/  LDC.64 R4, c[0x0][0x388] ;  /* 0x0000e200ff047b82 */ /* 0x000e220000000a00 */
[----:B------:R-:W-:Y:S02]  /*07a0*/  IMAD.MOV.U32 R9, RZ, RZ, 0x3effffff ;  /* 0x3effffffff097424 */ /* 0x000fe400078e00ff */
[----:B------:R-:W-:Y:S01]  /*07b0*/  FFMA R0, R7, R0, -0.0013887860113754868507 ;  /* 0xbab607ed07007423 */ /* 0x000fe20000000000 */
[----:B------:R-:W-:Y:S01]  /*07c0*/  ISETP.NE.U32.AND P0, PT, R8, 0x1, PT ;  /* 0x000000010800780c */ /* 0x000fe20003f05070 */
[----:B------:R-:W-:Y:S01]  /*07d0*/  IMAD.MOV.U32 R8, RZ, RZ, 0x3d2aaabb ;  /* 0x3d2aaabbff087424 */ /* 0x000fe200078e00ff */
[----:B------:R-:W-:Y:S02]  /*07e0*/  LOP3.LUT P1, RZ, R3, 0x2, RZ, 0xc0, !PT ;  /* 0x0000000203ff7812 */ /* 0x000fe4000782c0ff */
[----:B------:R-:W-:-:S02]  /*07f0*/  FSEL R0, R0, -0.00019574658654164522886, !P0 ;  /* 0xb94d415300007808 */ /* 0x000fc40004000000 */
[----:B------:R-:W-:Y:S02]  /*0800*/  FSEL R8, R8, 0.0083327032625675201416, !P0 ;  /* 0x3c0885e408087808 */ /* 0x000fe40004000000 */
[----:B------:R-:W-:-:S03]  /*0810*/  FSEL R3, -R9, -0.16666662693023681641, !P0 ;  /* 0xbe2aaaa809037808 */ /* 0x000fc60004000100 */
[----:B------:R-:W-:Y:S01]  /*0820*/  FFMA R8, R7, R0, R8 ;  /* 0x0000000007087223 */ /* 0x000fe20000000008 */
[----:B------:R-:W-:-:S03]  /*0830*/  FSEL R0, R6, 1, P0 ;  /* 0x3f80000006007808 */ /* 0x000fc60000000000 */
[C---:B------:R-:W-:Y:S02]  /*0840*/  FFMA R3, R7.reuse, R8, R3 ;  /* 0x0000000807037223 */ /* 0x040fe40000000003 */
[----:B------:R-:W-:-:S04]  /*0850*/  FFMA R7, R7, R0, RZ ;  /* 0x0000000007077223 */ /* 0x000fc800000000ff */
[----:B------:R-:W-:Y:S01]  /*0860*/  FFMA R3, R7, R3, R0 ;  /* 0x0000000307037223 */ /* 0x000fe20000000000 */
[----:B0-----:R-:W-:-:S04]  /*0870*/  IMAD.WIDE R4, R2, 0x4, R4 ;  /* 0x0000000402047825 */ /* 0x001fc800078e0204 */
[----:B------:R-:W-:-:S05]  /*0880*/  @P1 FADD R3, RZ, -R3 ;  /* 0x80000003ff031221 */ /* 0x000fca0000000000 */
[----:B------:R-:W-:Y:S01]  /*0890*/  STG.E desc[UR6][R4.64], R3 ;  /* 0x0000000304007986 */ /* 0x000fe2000c101906 */
[----:B------:R-:W-:Y:S05]  /*08a0*/  EXIT ;  /* 0x000000000000794d */ /* 0x000fea0003800000 */
.L_x_6:
        /* <DEDUP_REMOVED lines=13> */
.L_x_8:


//--------------------- .nv.global.init           --------------------------
	.section	.nv.global.init,"aw",@progbits
	.align	4
.nv.global.init:
	.type		__cudart_i2opi_f,@object
	.size		__cudart_i2opi_f,(.L_1 - __cudart_i2opi_f)
__cudart_i2opi_f:
        /*0000*/ 	.byte	0x41, 0x90, 0x43, 0x3c, 0x99, 0x95, 0x62, 0xdb, 0xc0, 0xdd, 0x34, 0xf5, 0xd1, 0x57, 0x27, 0xfc
        /*0010*/ 	.byte	0x29, 0x15, 0x44, 0x4e, 0x6e, 0x83, 0xf9, 0xa2
.L_1:


//--------------------- .nv.shared.reserved.0     --------------------------
	.section	.nv.shared.reserved.0,"aw",@nobits
	.weak		__nv_reservedSMEM_offset_0_alias
	.size		__nv_reservedSMEM_offset_0_alias, 0, 64
	.other		__nv_reservedSMEM_offset_0_alias,@"STO_CUDA_RESERVED_SHARED STV_DEFAULT"
__nv_reservedSMEM_offset_0_alias:
	.zero		0
	.zero		64


//--------------------- .nv.constant0._Z11compute_lutPKfPfi --------------------------
	.section	.nv.constant0._Z11compute_lutPKfPfi,"a",@progbits
	.sectionflags	@""
	.align	4
.nv.constant0._Z11compute_lutPKfPfi:
	.zero		916


//--------------------- .nv.constant0._Z11compute_sinPKfPfi --------------------------
	.section	.nv.constant0._Z11compute_sinPKfPfi,"a",@progbits
	.sectionflags	@""
	.align	4
.nv.constant0._Z11compute_sinPKfPfi:
	.zero		916


//--------------------- SYMBOLS --------------------------

	.type		.nv.reservedSmem.offset0,@object
	.size		.nv.reservedSmem.offset0,0x4
